//
// Generated by NVIDIA NVVM Compiler
//
// Compiler Build ID: CL-36424714
// Cuda compilation tools, release 13.0, V13.0.88
// Based on NVVM 20.0.0
//

.version 9.0
.target sm_100
.address_size 64

	// .globl	_Z7AntennaPfmmmfmmm

.visible .entry _Z7AntennaPfmmmfmmm(
	.param .u64 .ptr .align 1 _Z7AntennaPfmmmfmmm_param_0,
	.param .u64 _Z7AntennaPfmmmfmmm_param_1,
	.param .u64 _Z7AntennaPfmmmfmmm_param_2,
	.param .u64 _Z7AntennaPfmmmfmmm_param_3,
	.param .f32 _Z7AntennaPfmmmfmmm_param_4,
	.param .u64 _Z7AntennaPfmmmfmmm_param_5,
	.param .u64 _Z7AntennaPfmmmfmmm_param_6,
	.param .u64 _Z7AntennaPfmmmfmmm_param_7
)
{
	.reg .pred 	%p<13>;
	.reg .b32 	%r<15>;
	.reg .b32 	%f<2>;
	.reg .b64 	%rd<19>;

	ld.param.u64 	%rd8, [_Z7AntennaPfmmmfmmm_param_0];
	ld.param.u64 	%rd9, [_Z7AntennaPfmmmfmmm_param_1];
	ld.param.u64 	%rd10, [_Z7AntennaPfmmmfmmm_param_2];
	ld.param.f32 	%f1, [_Z7AntennaPfmmmfmmm_param_4];
	ld.param.u64 	%rd5, [_Z7AntennaPfmmmfmmm_param_5];
	ld.param.u64 	%rd11, [_Z7AntennaPfmmmfmmm_param_6];
	ld.param.u64 	%rd7, [_Z7AntennaPfmmmfmmm_param_7];
	cvta.to.global.u64 	%rd12, %rd8;
	mov.u32 	%r1, %tid.x;
	mov.u32 	%r2, %ctaid.x;
	mov.u32 	%r3, %ntid.x;
	mad.lo.s32 	%r4, %r2, %r3, %r1;
	cvt.u64.u32 	%rd1, %r4;
	mov.u32 	%r5, %tid.y;
	mov.u32 	%r6, %ctaid.y;
	mov.u32 	%r7, %ntid.y;
	mad.lo.s32 	%r8, %r6, %r7, %r5;
	cvt.u64.u32 	%rd2, %r8;
	mov.u32 	%r10, %tid.z;
	mov.u32 	%r11, %ctaid.z;
	mov.u32 	%r12, %ntid.z;
	mad.lo.s32 	%r13, %r11, %r12, %r10;
	cvt.u64.u32 	%rd3, %r13;
	mad.lo.s64 	%rd13, %rd10, %rd3, %rd2;
	mad.lo.s64 	%rd14, %rd13, %rd9, %rd1;
	add.s64 	%rd15, %rd7, -2;
	setp.gt.u64 	%p1, %rd15, %rd3;
	add.s64 	%rd16, %rd7, 2;
	setp.lt.u64 	%p2, %rd16, %rd3;
	or.pred  	%p3, %p1, %p2;
	setp.ne.s64 	%p4, %rd5, %rd1;
	or.pred  	%p5, %p4, %p3;
	setp.ne.s64 	%p6, %rd11, %rd2;
	shl.b64 	%rd17, %rd14, 2;
	add.s64 	%rd4, %rd12, %rd17;
	or.pred  	%p7, %p5, %p6;
	@%p7 bra 	$L__BB0_2;
	mov.b32 	%r14, 0;
	st.global.u32 	[%rd4], %r14;
$L__BB0_2:
	setp.ne.s64 	%p8, %rd11, %rd2;
	setp.ne.s64 	%p9, %rd5, %rd1;
	or.pred  	%p10, %p9, %p8;
	setp.ne.s64 	%p11, %rd7, %rd3;
	or.pred  	%p12, %p10, %p11;
	@%p12 bra 	$L__BB0_4;
	st.global.f32 	[%rd4], %f1;
$L__BB0_4:
	ret;

}


// ===== COMPILED SASS (sm_100) =====

	.target	sm_100

	.elftype	@"ET_EXEC"


//--------------------- .note.nv.tkinfo           --------------------------
	.section	.note.nv.tkinfo,"",@"SHT_NOTE"
	.sectionflags	@"SHF_NOTE_NV_TKINFO"
	.tkinfo
        /*0018*/ 	.word	0x00000002
        /*0030*/ 	.string	""
        /*0030*/ 	.string	"ptxas"
        /*0030*/ 	.string	"Cuda compilation tools, release 13.0, V13.0.88"
        /*0030*/ 	.string	"Build cuda_13.0.r13.0/compiler.36424714_0"
        /*0030*/ 	.string	"-arch sm_100 -m 64 "



//--------------------- .note.nv.cuinfo           --------------------------
	.section	.note.nv.cuinfo,"",@"SHT_NOTE"
	.sectionflags	@"SHF_NOTE_NV_CUINFO"
        /*0018*/ 	.short	0x0002
        /*001a*/ 	.short	0x0064
        /*001c*/ 	.short	0x0082
	.zero		2


//--------------------- .nv.info                  --------------------------
	.section	.nv.info,"",@"SHT_CUDA_INFO"
	.align	4


	//----- nvinfo : EIATTR_REGCOUNT
	.align		4
        /*0000*/ 	.byte	0x04, 0x2f
        /*0002*/ 	.short	(.L_1 - .L_0)
	.align		4
.L_0:
        /*0004*/ 	.word	index@(_Z7AntennaPfmmmfmmm)
        /*0008*/ 	.word	0x0000000c


	//----- nvinfo : EIATTR_FRAME_SIZE
	.align		4
.L_1:
        /*000c*/ 	.byte	0x04, 0x11
        /*000e*/ 	.short	(.L_3 - .L_2)
	.align		4
.L_2:
        /*0010*/ 	.word	index@(_Z7AntennaPfmmmfmmm)
        /*0014*/ 	.word	0x00000000


	//----- nvinfo : EIATTR_MIN_STACK_SIZE
	.align		4
.L_3:
        /*0018*/ 	.byte	0x04, 0x12
        /*001a*/ 	.short	(.L_5 - .L_4)
	.align		4
.L_4:
        /*001c*/ 	.word	index@(_Z7AntennaPfmmmfmmm)
        /*0020*/ 	.word	0x00000000
.L_5:


//--------------------- .nv.compat                --------------------------
	.section	.nv.compat,"",@"SHT_CUDA_COMPAT_INFO"
	.align	4
        /*0000*/ 	.byte	0x02, 0x09, 0x00, 0x00, 0x02, 0x02, 0x01, 0x00, 0x02, 0x05, 0x05, 0x00, 0x03, 0x07, 0x01, 0x01
        /*0010*/ 	.byte	0x02, 0x03, 0x00, 0x00, 0x02, 0x06, 0x01, 0x00, 0x04, 0x0b, 0x08, 0x00, 0x09, 0x00, 0x00, 0x00
        /*0020*/ 	.byte	0x00, 0x00, 0x00, 0x00


//--------------------- .nv.info._Z7AntennaPfmmmfmmm --------------------------
	.section	.nv.info._Z7AntennaPfmmmfmmm,"",@"SHT_CUDA_INFO"
	.sectionflags	@""
	.align	4


	//----- nvinfo : EIATTR_CUDA_API_VERSION
	.align		4
        /*0000*/ 	.byte	0x04, 0x37
        /*0002*/ 	.short	(.L_7 - .L_6)
.L_6:
        /*0004*/ 	.word	0x00000082


	//----- nvinfo : EIATTR_KPARAM_INFO
	.align		4
.L_7:
        /*0008*/ 	.byte	0x04, 0x17
        /*000a*/ 	.short	(.L_9 - .L_8)
.L_8:
        /*000c*/ 	.word	0x00000000
        /*0010*/ 	.short	0x0007
        /*0012*/ 	.short	0x0038
        /*0014*/ 	.byte	0x00, 0xf0, 0x21, 0x00


	//----- nvinfo : EIATTR_KPARAM_INFO
	.align		4
.L_9:
        /*0018*/ 	.byte	0x04, 0x17
        /*001a*/ 	.short	(.L_11 - .L_10)
.L_10:
        /*001c*/ 	.word	0x00000000
        /*0020*/ 	.short	0x0006
        /*0022*/ 	.short	0x0030
        /*0024*/ 	.byte	0x00, 0xf0, 0x21, 0x00


	//----- nvinfo : EIATTR_KPARAM_INFO
	.align		4
.L_11:
        /*0028*/ 	.byte	0x04, 0x17
        /*002a*/ 	.short	(.L_13 - .L_12)
.L_12:
        /*002c*/ 	.word	0x00000000
        /*0030*/ 	.short	0x0005
        /*0032*/ 	.short	0x0028
        /*0034*/ 	.byte	0x00, 0xf0, 0x21, 0x00


	//----- nvinfo : EIATTR_KPARAM_INFO
	.align		4
.L_13:
        /*0038*/ 	.byte	0x04, 0x17
        /*003a*/ 	.short	(.L_15 - .L_14)
.L_14:
        /*003c*/ 	.word	0x00000000
        /*0040*/ 	.short	0x0004
        /*0042*/ 	.short	0x0020
        /*0044*/ 	.byte	0x00, 0xf0, 0x11, 0x00


	//----- nvinfo : EIATTR_KPARAM_INFO
	.align		4
.L_15:
        /*0048*/ 	.byte	0x04, 0x17
        /*004a*/ 	.short	(.L_17 - .L_16)
.L_16:
        /*004c*/ 	.word	0x00000000
        /*0050*/ 	.short	0x0003
        /*0052*/ 	.short	0x0018
        /*0054*/ 	.byte	0x00, 0xf0, 0x21, 0x00


	//----- nvinfo : EIATTR_KPARAM_INFO
	.align		4
.L_17:
        /*0058*/ 	.byte	0x04, 0x17
        /*005a*/ 	.short	(.L_19 - .L_18)
.L_18:
        /*005c*/ 	.word	0x00000000
        /*0060*/ 	.short	0x0002
        /*0062*/ 	.short	0x0010
        /*0064*/ 	.byte	0x00, 0xf0, 0x21, 0x00


	//----- nvinfo : EIATTR_KPARAM_INFO
	.align		4
.L_19:
        /*0068*/ 	.byte	0x04, 0x17
        /*006a*/ 	.short	(.L_21 - .L_20)
.L_20:
        /*006c*/ 	.word	0x00000000
        /*0070*/ 	.short	0x0001
        /*0072*/ 	.short	0x0008
        /*0074*/ 	.byte	0x00, 0xf0, 0x21, 0x00


	//----- nvinfo : EIATTR_KPARAM_INFO
	.align		4
.L_21:
        /*0078*/ 	.byte	0x04, 0x17
        /*007a*/ 	.short	(.L_23 - .L_22)
.L_22:
        /*007c*/ 	.word	0x00000000
        /*0080*/ 	.short	0x0000
        /*0082*/ 	.short	0x0000
        /*0084*/ 	.byte	0x00, 0xf5, 0x21, 0x00


	//----- nvinfo : EIATTR_SPARSE_MMA_MASK
	.align		4
.L_23:
        /*0088*/ 	.byte	0x03, 0x50
        /*008a*/ 	.short	0x0000


	//----- nvinfo : EIATTR_MAXREG_COUNT
	.align		4
        /*008c*/ 	.byte	0x03, 0x1b
        /*008e*/ 	.short	0x00ff


	//----- nvinfo : EIATTR_MERCURY_ISA_VERSION
	.align		4
        /*0090*/ 	.byte	0x03, 0x5f
        /*0092*/ 	.short	0x0101


	//----- nvinfo : EIATTR_VRC_CTA_INIT_COUNT
	.align		4
        /*0094*/ 	.byte	0x02, 0x4a
	.zero		1
	.zero		1


	//----- nvinfo : EIATTR_EXIT_INSTR_OFFSETS
	.align		4
        /*0098*/ 	.byte	0x04, 0x1c
        /*009a*/ 	.short	(.L_25 - .L_24)


	//   ....[0]....
.L_24:
        /*009c*/ 	.word	0x000002f0


	//   ....[1]....
        /*00a0*/ 	.word	0x00000320


	//----- nvinfo : EIATTR_CBANK_PARAM_SIZE
	.align		4
.L_25:
        /*00a4*/ 	.byte	0x03, 0x19
        /*00a6*/ 	.short	0x0040


	//----- nvinfo : EIATTR_PARAM_CBANK
	.align		4
        /*00a8*/ 	.byte	0x04, 0x0a
        /*00aa*/ 	.short	(.L_27 - .L_26)
	.align		4
.L_26:
        /*00ac*/ 	.word	index@(.nv.constant0._Z7AntennaPfmmmfmmm)
        /*00b0*/ 	.short	0x0380
        /*00b2*/ 	.short	0x0040


	//----- nvinfo : EIATTR_SW_WAR
	.align		4
.L_27:
        /*00b4*/ 	.byte	0x04, 0x36
        /*00b6*/ 	.short	(.L_29 - .L_28)
.L_28:
        /*00b8*/ 	.word	0x00000008
.L_29:


//--------------------- .nv.callgraph             --------------------------
	.section	.nv.callgraph,"",@"SHT_CUDA_CALLGRAPH"
	.align	4
	.sectionentsize	8
	.align		4
        /*0000*/ 	.word	0x00000000
	.align		4
        /*0004*/ 	.word	0xffffffff
	.align		4
        /*0008*/ 	.word	0x00000000
	.align		4
        /*000c*/ 	.word	0xfffffffe
	.align		4
        /*0010*/ 	.word	0x00000000
	.align		4
        /*0014*/ 	.word	0xfffffffd
	.align		4
        /*0018*/ 	.word	0x00000000
	.align		4
        /*001c*/ 	.word	0xfffffffc


//--------------------- .text._Z7AntennaPfmmmfmmm --------------------------
	.section	.text._Z7AntennaPfmmmfmmm,"ax",@progbits
	.align	128
        .global         _Z7AntennaPfmmmfmmm
        .type           _Z7AntennaPfmmmfmmm,@function
        .size           _Z7AntennaPfmmmfmmm,(.L_x_1 - _Z7AntennaPfmmmfmmm)
        .other          _Z7AntennaPfmmmfmmm,@"STO_CUDA_ENTRY STV_DEFAULT"
_Z7AntennaPfmmmfmmm:
.text._Z7AntennaPfmmmfmmm:
[----:B------:R-:W-:Y:S01]  /*0000*/  LDC R1, c[0x0][0x37c] ;  /* 0x0000df00ff017b82 */ /* 0x000fe20000000800 */
[----:B------:R-:W0:Y:S07]  /*0010*/  S2R R9, SR_TID.Z ;  /* 0x0000000000097919 */ /* 0x000e2e0000002300 */
[----:B------:R-:W1:Y:S01]  /*0020*/  LDC R7, c[0x0][0x360] ;  /* 0x0000d800ff077b82 */ /* 0x000e620000000800 */
[----:B------:R-:W2:Y:S01]  /*0030*/  LDCU.128 UR20, c[0x0][0x3b0] ;  /* 0x00007600ff1477ac */ /* 0x000ea20008000c00 */
[----:B------:R-:W3:Y:S01]  /*0040*/  S2R R4, SR_TID.Y ;  /* 0x0000000000047919 */ /* 0x000ee20000002200 */
[----:B------:R-:W4:Y:S01]  /*0050*/  LDCU.64 UR10, c[0x0][0x390] ;  /* 0x00007200ff0a77ac */ /* 0x000f220008000a00 */
[----:B------:R-:W1:Y:S04]  /*0060*/  S2R R6, SR_TID.X ;  /* 0x0000000000067919 */ /* 0x000e680000002100 */
[----:B------:R-:W3:Y:S01]  /*0070*/  LDC R5, c[0x0][0x364] ;  /* 0x0000d900ff057b82 */ /* 0x000ee20000000800 */
[----:B------:R-:W5:Y:S01]  /*0080*/  LDCU.64 UR12, c[0x0][0x3a8] ;  /* 0x00007500ff0c77ac */ /* 0x000f620008000a00 */
[----:B------:R-:W5:Y:S06]  /*0090*/  LDCU.128 UR16, c[0x0][0x380] ;  /* 0x00007000ff1077ac */ /* 0x000f6c0008000c00 */
[----:B------:R-:W0:Y:S01]  /*00a0*/  S2UR UR6, SR_CTAID.Z ;  /* 0x00000000000679c3 */ /* 0x000e220000002700 */
[----:B--2---:R-:W-:-:S02]  /*00b0*/  UIADD3 UR7, UP1, UPT, UR22, 0x2, URZ ;  /* 0x0000000216077890 */ /* 0x004fc4000ff3e0ff */
[----:B------:R-:W-:Y:S02]  /*00c0*/  UIADD3 UR9, UP0, UPT, UR22, -0x2, URZ ;  /* 0xfffffffe16097890 */ /* 0x000fe4000ff1e0ff */
[----:B------:R-:W-:-:S03]  /*00d0*/  UIADD3.X UR8, UPT, UPT, URZ, UR23, URZ, UP1, !UPT ;  /* 0x00000017ff087290 */ /* 0x000fc60008ffe4ff */
[----:B------:R-:W0:Y:S08]  /*00e0*/  LDC R0, c[0x0][0x368] ;  /* 0x0000da00ff007b82 */ /* 0x000e300000000800 */
[----:B------:R-:W3:Y:S08]  /*00f0*/  S2UR UR5, SR_CTAID.Y ;  /* 0x00000000000579c3 */ /* 0x000ef00000002600 */
[----:B------:R-:W1:Y:S01]  /*0100*/  S2UR UR4, SR_CTAID.X ;  /* 0x00000000000479c3 */ /* 0x000e620000002500 */
[----:B0-----:R-:W-:Y:S01]  /*0110*/  IMAD R9, R0, UR6, R9 ;  /* 0x0000000600097c24 */ /* 0x001fe2000f8e0209 */
[----:B------:R-:W-:Y:S01]  /*0120*/  UIADD3.X UR6, UPT, UPT, UR23, -0x1, URZ, UP0, !UPT ;  /* 0xffffffff17067890 */ /* 0x000fe200087fe4ff */
[----:B------:R-:W-:-:S03]  /*0130*/  IMAD.U32 R0, RZ, RZ, UR8 ;  /* 0x00000008ff007e24 */ /* 0x000fc6000f8e00ff */
[C---:B------:R-:W-:Y:S02]  /*0140*/  ISETP.LE.U32.AND P3, PT, R9.reuse, UR7, PT ;  /* 0x0000000709007c0c */ /* 0x040fe4000bf63070 */
[----:B------:R-:W-:Y:S01]  /*0150*/  ISETP.LT.U32.AND P0, PT, R9, UR9, PT ;  /* 0x0000000909007c0c */ /* 0x000fe2000bf01070 */
[----:B---3--:R-:W-:Y:S01]  /*0160*/  IMAD R4, R5, UR5, R4 ;  /* 0x0000000505047c24 */ /* 0x008fe2000f8e0204 */
[----:B------:R-:W-:Y:S01]  /*0170*/  ISETP.GE.U32.AND.EX P3, PT, R0, RZ, PT, P3 ;  /* 0x000000ff0000720c */ /* 0x000fe20003f66130 */
[----:B------:R-:W-:Y:S02]  /*0180*/  IMAD.MOV.U32 R5, RZ, RZ, RZ ;  /* 0x000000ffff057224 */ /* 0x000fe400078e00ff */
[----:B------:R-:W-:Y:S01]  /*0190*/  IMAD.U32 R0, RZ, RZ, UR6 ;  /* 0x00000006ff007e24 */ /* 0x000fe2000f8e00ff */
[----:B------:R-:W-:Y:S01]  /*01a0*/  ISETP.NE.U32.AND P2, PT, R4, UR20, PT ;  /* 0x0000001404007c0c */ /* 0x000fe2000bf45070 */
[----:B----4-:R-:W-:-:S03]  /*01b0*/  IMAD.WIDE.U32 R2, R9, UR10, R4 ;  /* 0x0000000a09027c25 */ /* 0x010fc6000f8e0004 */
[----:B------:R-:W-:Y:S01]  /*01c0*/  ISETP.GT.U32.OR.EX P3, PT, R0, RZ, !P3, P0 ;  /* 0x000000ff0000720c */ /* 0x000fe20005f64500 */
[----:B-1----:R-:W-:Y:S01]  /*01d0*/  IMAD R6, R7, UR4, R6 ;  /* 0x0000000407067c24 */ /* 0x002fe2000f8e0206 */
[----:B------:R-:W-:Y:S01]  /*01e0*/  ISETP.NE.AND.EX P1, PT, RZ, UR21, PT, P2 ;  /* 0x00000015ff007c0c */ /* 0x000fe2000bf25320 */
[----:B------:R-:W-:Y:S01]  /*01f0*/  IMAD R0, R9, UR11, R3 ;  /* 0x0000000b09007c24 */ /* 0x000fe2000f8e0203 */
[----:B------:R-:W0:Y:S01]  /*0200*/  LDCU.64 UR4, c[0x0][0x358] ;  /* 0x00006b00ff0477ac */ /* 0x000e220008000a00 */
[----:B------:R-:W-:Y:S01]  /*0210*/  IMAD.MOV.U32 R7, RZ, RZ, RZ ;  /* 0x000000ffff077224 */ /* 0x000fe200078e00ff */
[----:B-----5:R-:W-:Y:S01]  /*0220*/  ISETP.NE.U32.AND P0, PT, R6, UR12, PT ;  /* 0x0000000c06007c0c */ /* 0x020fe2000bf05070 */
[----:B------:R-:W-:Y:S02]  /*0230*/  IMAD R3, R0, UR18, RZ ;  /* 0x0000001200037c24 */ /* 0x000fe4000f8e02ff */
[----:B------:R-:W-:Y:S01]  /*0240*/  IMAD.WIDE.U32 R4, R2, UR18, R6 ;  /* 0x0000001202047c25 */ /* 0x000fe2000f8e0006 */
[----:B------:R-:W-:-:S02]  /*0250*/  ISETP.NE.OR.EX P4, PT, RZ, UR13, P3, P0 ;  /* 0x0000000dff007c0c */ /* 0x000fc40009f85700 */
[----:B------:R-:W-:Y:S01]  /*0260*/  ISETP.NE.U32.AND P3, PT, R9, UR22, PT ;  /* 0x0000001609007c0c */ /* 0x000fe2000bf65070 */
[----:B------:R-:W-:Y:S01]  /*0270*/  IMAD R3, R2, UR19, R3 ;  /* 0x0000001302037c24 */ /* 0x000fe2000f8e0203 */
[----:B------:R-:W-:Y:S02]  /*0280*/  ISETP.NE.OR.EX P1, PT, RZ, UR13, P1, P0 ;  /* 0x0000000dff007c0c */ /* 0x000fe40008f25700 */
[----:B------:R-:W-:Y:S01]  /*0290*/  ISETP.NE.OR.EX P2, PT, RZ, UR21, P4, P2 ;  /* 0x00000015ff007c0c */ /* 0x000fe2000a745720 */
[----:B------:R-:W-:Y:S01]  /*02a0*/  IMAD.IADD R3, R5, 0x1, R3 ;  /* 0x0000000105037824 */ /* 0x000fe200078e0203 */
[----:B------:R-:W-:Y:S02]  /*02b0*/  ISETP.NE.OR.EX P1, PT, RZ, UR23, P1, P3 ;  /* 0x00000017ff007c0c */ /* 0x000fe40008f25730 */
[----:B------:R-:W-:-:S04]  /*02c0*/  LEA R2, P0, R4, UR16, 0x2 ;  /* 0x0000001004027c11 */ /* 0x000fc8000f8010ff */
[----:B------:R-:W-:-:S05]  /*02d0*/  LEA.HI.X R3, R4, UR17, R3, 0x2, P0 ;  /* 0x0000001104037c11 */ /* 0x000fca00080f1403 */
[----:B0-----:R0:W-:Y:S02]  /*02e0*/  @!P2 STG.E desc[UR4][R2.64], RZ ;  /* 0x000000ff0200a986 */ /* 0x0011e4000c101904 */
[----:B------:R-:W-:Y:S05]  /*02f0*/  @P1 EXIT ;  /* 0x000000000000194d */ /* 0x000fea0003800000 */
[----:B------:R-:W1:Y:S02]  /*0300*/  LDC R5, c[0x0][0x3a0] ;  /* 0x0000e800ff057b82 */ /* 0x000e640000000800 */
[----:B-1----:R-:W-:Y:S01]  /*0310*/  STG.E desc[UR4][R2.64], R5 ;  /* 0x0000000502007986 */ /* 0x002fe2000c101904 */
[----:B------:R-:W-:Y:S05]  /*0320*/  EXIT ;  /* 0x000000000000794d */ /* 0x000fea0003800000 */
.L_x_0:
[----:B------:R-:W-:-:S00]  /*0330*/  BRA `(.L_x_0) ;  /* 0xfffffffc00fc7947 */ /* 0x000fc0000383ffff */
[----:B------:R-:W-:-:S00]  /*0340*/  NOP ;  /* 0x0000000000007918 */ /* 0x000fc00000000000 */
        /* <DEDUP_REMOVED lines=11> */
.L_x_1:


//--------------------- .nv.shared.reserved.0     --------------------------
	.section	.nv.shared.reserved.0,"aw",@nobits
	.weak		__nv_reservedSMEM_offset_0_alias
	.size		__nv_reservedSMEM_offset_0_alias, 0, 64
	.other		__nv_reservedSMEM_offset_0_alias,@"STO_CUDA_RESERVED_SHARED STV_DEFAULT"
__nv_reservedSMEM_offset_0_alias:
	.zero		0
	.zero		64


//--------------------- .nv.constant0._Z7AntennaPfmmmfmmm --------------------------
	.section	.nv.constant0._Z7AntennaPfmmmfmmm,"a",@progbits
	.sectionflags	@""
	.align	4
.nv.constant0._Z7AntennaPfmmmfmmm:
	.zero		960


//--------------------- SYMBOLS --------------------------

	.type		.nv.reservedSmem.offset0,@object
	.size		.nv.reservedSmem.offset0,0x4
